//
// Generated by NVIDIA NVVM Compiler
//
// Compiler Build ID: CL-36424714
// Cuda compilation tools, release 13.0, V13.0.88
// Based on NVVM 20.0.0
//

.version 9.0
.target sm_100
.address_size 64

	// .globl	_Z18compute_mandelbrotddddPhPiddiii

.visible .entry _Z18compute_mandelbrotddddPhPiddiii(
	.param .f64 _Z18compute_mandelbrotddddPhPiddiii_param_0,
	.param .f64 _Z18compute_mandelbrotddddPhPiddiii_param_1,
	.param .f64 _Z18compute_mandelbrotddddPhPiddiii_param_2,
	.param .f64 _Z18compute_mandelbrotddddPhPiddiii_param_3,
	.param .u64 .ptr .align 1 _Z18compute_mandelbrotddddPhPiddiii_param_4,
	.param .u64 .ptr .align 1 _Z18compute_mandelbrotddddPhPiddiii_param_5,
	.param .f64 _Z18compute_mandelbrotddddPhPiddiii_param_6,
	.param .f64 _Z18compute_mandelbrotddddPhPiddiii_param_7,
	.param .u32 _Z18compute_mandelbrotddddPhPiddiii_param_8,
	.param .u32 _Z18compute_mandelbrotddddPhPiddiii_param_9,
	.param .u32 _Z18compute_mandelbrotddddPhPiddiii_param_10
)
{
	.reg .pred 	%p<13>;
	.reg .b32 	%r<47>;
	.reg .b64 	%rd<19>;
	.reg .b64 	%fd<31>;

	ld.param.f64 	%fd13, [_Z18compute_mandelbrotddddPhPiddiii_param_0];
	ld.param.u64 	%rd3, [_Z18compute_mandelbrotddddPhPiddiii_param_4];
	ld.param.u64 	%rd4, [_Z18compute_mandelbrotddddPhPiddiii_param_5];
	ld.param.f64 	%fd15, [_Z18compute_mandelbrotddddPhPiddiii_param_6];
	ld.param.f64 	%fd16, [_Z18compute_mandelbrotddddPhPiddiii_param_7];
	ld.param.u32 	%r13, [_Z18compute_mandelbrotddddPhPiddiii_param_8];
	ld.param.u32 	%r14, [_Z18compute_mandelbrotddddPhPiddiii_param_9];
	ld.param.u32 	%r15, [_Z18compute_mandelbrotddddPhPiddiii_param_10];
	cvta.to.global.u64 	%rd1, %rd3;
	cvta.to.global.u64 	%rd2, %rd4;
	setp.lt.s32 	%p1, %r15, 1;
	@%p1 bra 	$L__BB0_11;
	mul.f64 	%fd1, %fd15, 0d3FE0000000000000;
	mul.f64 	%fd2, %fd15, 0dBFE0000000000000;
	mov.u32 	%r17, %tid.y;
	mov.u32 	%r18, %ntid.y;
	mov.u32 	%r19, %ctaid.y;
	mad.lo.s32 	%r20, %r19, %r18, %r17;
	mul.lo.s32 	%r1, %r15, %r20;
	mov.u32 	%r21, %tid.x;
	mov.u32 	%r22, %ntid.x;
	mov.u32 	%r23, %ctaid.x;
	mad.lo.s32 	%r24, %r23, %r22, %r21;
	mul.lo.s32 	%r2, %r15, %r24;
	mov.b32 	%r44, 0;
$L__BB0_2:
	ld.param.f64 	%fd26, [_Z18compute_mandelbrotddddPhPiddiii_param_2];
	add.s32 	%r4, %r44, %r2;
	cvt.rn.f64.u32 	%fd17, %r4;
	fma.rn.f64 	%fd18, %fd15, %fd17, %fd26;
	setp.lt.f64 	%p2, %fd18, %fd1;
	setp.gt.f64 	%p3, %fd18, %fd2;
	selp.f64 	%fd19, 0d0000000000000000, %fd18, %p2;
	selp.f64 	%fd3, %fd19, %fd18, %p3;
	mul.lo.s32 	%r5, %r4, %r14;
	mov.b32 	%r45, 0;
$L__BB0_3:
	setp.ge.u32 	%p4, %r4, %r14;
	add.s32 	%r7, %r45, %r1;
	setp.ge.u32 	%p5, %r7, %r13;
	or.pred  	%p6, %p4, %p5;
	@%p6 bra 	$L__BB0_9;
	cvt.rn.f64.u32 	%fd21, %r7;
	fma.rn.f64 	%fd4, %fd16, %fd21, %fd13;
	mov.f64 	%fd27, 0d0000000000000000;
	mov.b32 	%r46, -200;
	mov.f64 	%fd28, %fd27;
	mov.f64 	%fd29, %fd27;
	mov.f64 	%fd30, %fd27;
$L__BB0_5:
	add.s32 	%r27, %r46, 200;
	add.f64 	%fd22, %fd30, %fd30;
	fma.rn.f64 	%fd29, %fd22, %fd29, %fd3;
	sub.f64 	%fd23, %fd28, %fd27;
	add.f64 	%fd30, %fd4, %fd23;
	mul.f64 	%fd28, %fd30, %fd30;
	mul.f64 	%fd27, %fd29, %fd29;
	setp.lt.u32 	%p7, %r27, 199;
	add.f64 	%fd24, %fd28, %fd27;
	setp.lt.f64 	%p8, %fd24, 0d4010000000000000;
	and.pred  	%p9, %p7, %p8;
	add.s32 	%r46, %r46, 1;
	@%p9 bra 	$L__BB0_5;
	add.s32 	%r10, %r46, 200;
	setp.ne.s32 	%p10, %r10, 200;
	@%p10 bra 	$L__BB0_8;
	ld.global.u32 	%r37, [%rd2+192];
	add.s32 	%r38, %r7, %r5;
	mul.lo.s32 	%r39, %r38, 3;
	cvt.u64.u32 	%rd13, %r39;
	add.s64 	%rd14, %rd1, %rd13;
	st.global.u8 	[%rd14], %r37;
	ld.global.u32 	%r40, [%rd2+196];
	add.s32 	%r41, %r39, 1;
	cvt.u64.u32 	%rd15, %r41;
	add.s64 	%rd16, %rd1, %rd15;
	st.global.u8 	[%rd16], %r40;
	ld.global.u32 	%r42, [%rd2+200];
	add.s32 	%r43, %r39, 2;
	cvt.u64.u32 	%rd17, %r43;
	add.s64 	%rd18, %rd1, %rd17;
	st.global.u8 	[%rd18], %r42;
	bra.uni 	$L__BB0_9;
$L__BB0_8:
	and.b32  	%r28, %r10, 15;
	mul.lo.s32 	%r29, %r28, 3;
	mul.wide.u32 	%rd5, %r29, 4;
	add.s64 	%rd6, %rd2, %rd5;
	ld.global.u32 	%r30, [%rd6];
	add.s32 	%r31, %r7, %r5;
	mul.lo.s32 	%r32, %r31, 3;
	cvt.u64.u32 	%rd7, %r32;
	add.s64 	%rd8, %rd1, %rd7;
	st.global.u8 	[%rd8], %r30;
	ld.global.u32 	%r33, [%rd6+4];
	add.s32 	%r34, %r32, 1;
	cvt.u64.u32 	%rd9, %r34;
	add.s64 	%rd10, %rd1, %rd9;
	st.global.u8 	[%rd10], %r33;
	ld.global.u32 	%r35, [%rd6+8];
	add.s32 	%r36, %r32, 2;
	cvt.u64.u32 	%rd11, %r36;
	add.s64 	%rd12, %rd1, %rd11;
	st.global.u8 	[%rd12], %r35;
$L__BB0_9:
	add.s32 	%r45, %r45, 1;
	setp.ne.s32 	%p11, %r45, %r15;
	@%p11 bra 	$L__BB0_3;
	add.s32 	%r44, %r44, 1;
	setp.ne.s32 	%p12, %r44, %r15;
	@%p12 bra 	$L__BB0_2;
$L__BB0_11:
	ret;

}


// ===== COMPILED SASS (sm_100) =====

	.target	sm_100

	.elftype	@"ET_EXEC"


//--------------------- .note.nv.tkinfo           --------------------------
	.section	.note.nv.tkinfo,"",@"SHT_NOTE"
	.sectionflags	@"SHF_NOTE_NV_TKINFO"
	.tkinfo
        /*0018*/ 	.word	0x00000002
        /*0030*/ 	.string	""
        /*0030*/ 	.string	"ptxas"
        /*0030*/ 	.string	"Cuda compilation tools, release 13.0, V13.0.88"
        /*0030*/ 	.string	"Build cuda_13.0.r13.0/compiler.36424714_0"
        /*0030*/ 	.string	"-arch sm_100 -m 64 "



//--------------------- .note.nv.cuinfo           --------------------------
	.section	.note.nv.cuinfo,"",@"SHT_NOTE"
	.sectionflags	@"SHF_NOTE_NV_CUINFO"
        /*0018*/ 	.short	0x0002
        /*001a*/ 	.short	0x0064
        /*001c*/ 	.short	0x0082
	.zero		2


//--------------------- .nv.info                  --------------------------
	.section	.nv.info,"",@"SHT_CUDA_INFO"
	.align	4


	//----- nvinfo : EIATTR_REGCOUNT
	.align		4
        /*0000*/ 	.byte	0x04, 0x2f
        /*0002*/ 	.short	(.L_1 - .L_0)
	.align		4
.L_0:
        /*0004*/ 	.word	index@(_Z18compute_mandelbrotddddPhPiddiii)
        /*0008*/ 	.word	0x0000001b


	//----- nvinfo : EIATTR_FRAME_SIZE
	.align		4
.L_1:
        /*000c*/ 	.byte	0x04, 0x11
        /*000e*/ 	.short	(.L_3 - .L_2)
	.align		4
.L_2:
        /*0010*/ 	.word	index@(_Z18compute_mandelbrotddddPhPiddiii)
        /*0014*/ 	.word	0x00000000


	//----- nvinfo : EIATTR_MIN_STACK_SIZE
	.align		4
.L_3:
        /*0018*/ 	.byte	0x04, 0x12
        /*001a*/ 	.short	(.L_5 - .L_4)
	.align		4
.L_4:
        /*001c*/ 	.word	index@(_Z18compute_mandelbrotddddPhPiddiii)
        /*0020*/ 	.word	0x00000000
.L_5:


//--------------------- .nv.compat                --------------------------
	.section	.nv.compat,"",@"SHT_CUDA_COMPAT_INFO"
	.align	4
        /*0000*/ 	.byte	0x02, 0x09, 0x00, 0x00, 0x02, 0x02, 0x01, 0x00, 0x02, 0x05, 0x05, 0x00, 0x03, 0x07, 0x01, 0x01
        /*0010*/ 	.byte	0x02, 0x03, 0x00, 0x00, 0x02, 0x06, 0x01, 0x00, 0x04, 0x0b, 0x08, 0x00, 0x01, 0x00, 0x00, 0x00
        /*0020*/ 	.byte	0x00, 0x00, 0x00, 0x00


//--------------------- .nv.info._Z18compute_mandelbrotddddPhPiddiii --------------------------
	.section	.nv.info._Z18compute_mandelbrotddddPhPiddiii,"",@"SHT_CUDA_INFO"
	.sectionflags	@""
	.align	4


	//----- nvinfo : EIATTR_CUDA_API_VERSION
	.align		4
        /*0000*/ 	.byte	0x04, 0x37
        /*0002*/ 	.short	(.L_7 - .L_6)
.L_6:
        /*0004*/ 	.word	0x00000082


	//----- nvinfo : EIATTR_KPARAM_INFO
	.align		4
.L_7:
        /*0008*/ 	.byte	0x04, 0x17
        /*000a*/ 	.short	(.L_9 - .L_8)
.L_8:
        /*000c*/ 	.word	0x00000000
        /*0010*/ 	.short	0x000a
        /*0012*/ 	.short	0x0048
        /*0014*/ 	.byte	0x00, 0xf0, 0x11, 0x00


	//----- nvinfo : EIATTR_KPARAM_INFO
	.align		4
.L_9:
        /*0018*/ 	.byte	0x04, 0x17
        /*001a*/ 	.short	(.L_11 - .L_10)
.L_10:
        /*001c*/ 	.word	0x00000000
        /*0020*/ 	.short	0x0009
        /*0022*/ 	.short	0x0044
        /*0024*/ 	.byte	0x00, 0xf0, 0x11, 0x00


	//----- nvinfo : EIATTR_KPARAM_INFO
	.align		4
.L_11:
        /*0028*/ 	.byte	0x04, 0x17
        /*002a*/ 	.short	(.L_13 - .L_12)
.L_12:
        /*002c*/ 	.word	0x00000000
        /*0030*/ 	.short	0x0008
        /*0032*/ 	.short	0x0040
        /*0034*/ 	.byte	0x00, 0xf0, 0x11, 0x00


	//----- nvinfo : EIATTR_KPARAM_INFO
	.align		4
.L_13:
        /*0038*/ 	.byte	0x04, 0x17
        /*003a*/ 	.short	(.L_15 - .L_14)
.L_14:
        /*003c*/ 	.word	0x00000000
        /*0040*/ 	.short	0x0007
        /*0042*/ 	.short	0x0038
        /*0044*/ 	.byte	0x00, 0xf0, 0x21, 0x00


	//----- nvinfo : EIATTR_KPARAM_INFO
	.align		4
.L_15:
        /*0048*/ 	.byte	0x04, 0x17
        /*004a*/ 	.short	(.L_17 - .L_16)
.L_16:
        /*004c*/ 	.word	0x00000000
        /*0050*/ 	.short	0x0006
        /*0052*/ 	.short	0x0030
        /*0054*/ 	.byte	0x00, 0xf0, 0x21, 0x00


	//----- nvinfo : EIATTR_KPARAM_INFO
	.align		4
.L_17:
        /*0058*/ 	.byte	0x04, 0x17
        /*005a*/ 	.short	(.L_19 - .L_18)
.L_18:
        /*005c*/ 	.word	0x00000000
        /*0060*/ 	.short	0x0005
        /*0062*/ 	.short	0x0028
        /*0064*/ 	.byte	0x00, 0xf5, 0x21, 0x00


	//----- nvinfo : EIATTR_KPARAM_INFO
	.align		4
.L_19:
        /*0068*/ 	.byte	0x04, 0x17
        /*006a*/ 	.short	(.L_21 - .L_20)
.L_20:
        /*006c*/ 	.word	0x00000000
        /*0070*/ 	.short	0x0004
        /*0072*/ 	.short	0x0020
        /*0074*/ 	.byte	0x00, 0xf5, 0x21, 0x00


	//----- nvinfo : EIATTR_KPARAM_INFO
	.align		4
.L_21:
        /*0078*/ 	.byte	0x04, 0x17
        /*007a*/ 	.short	(.L_23 - .L_22)
.L_22:
        /*007c*/ 	.word	0x00000000
        /*0080*/ 	.short	0x0003
        /*0082*/ 	.short	0x0018
        /*0084*/ 	.byte	0x00, 0xf0, 0x21, 0x00


	//----- nvinfo : EIATTR_KPARAM_INFO
	.align		4
.L_23:
        /*0088*/ 	.byte	0x04, 0x17
        /*008a*/ 	.short	(.L_25 - .L_24)
.L_24:
        /*008c*/ 	.word	0x00000000
        /*0090*/ 	.short	0x0002
        /*0092*/ 	.short	0x0010
        /*0094*/ 	.byte	0x00, 0xf0, 0x21, 0x00


	//----- nvinfo : EIATTR_KPARAM_INFO
	.align		4
.L_25:
        /*0098*/ 	.byte	0x04, 0x17
        /*009a*/ 	.short	(.L_27 - .L_26)
.L_26:
        /*009c*/ 	.word	0x00000000
        /*00a0*/ 	.short	0x0001
        /*00a2*/ 	.short	0x0008
        /*00a4*/ 	.byte	0x00, 0xf0, 0x21, 0x00


	//----- nvinfo : EIATTR_KPARAM_INFO
	.align		4
.L_27:
        /*00a8*/ 	.byte	0x04, 0x17
        /*00aa*/ 	.short	(.L_29 - .L_28)
.L_28:
        /*00ac*/ 	.word	0x00000000
        /*00b0*/ 	.short	0x0000
        /*00b2*/ 	.short	0x0000
        /*00b4*/ 	.byte	0x00, 0xf0, 0x21, 0x00


	//----- nvinfo : EIATTR_SPARSE_MMA_MASK
	.align		4
.L_29:
        /*00b8*/ 	.byte	0x03, 0x50
        /*00ba*/ 	.short	0x0000


	//----- nvinfo : EIATTR_MAXREG_COUNT
	.align		4
        /*00bc*/ 	.byte	0x03, 0x1b
        /*00be*/ 	.short	0x00ff


	//----- nvinfo : EIATTR_MERCURY_ISA_VERSION
	.align		4
        /*00c0*/ 	.byte	0x03, 0x5f
        /*00c2*/ 	.short	0x0101


	//----- nvinfo : EIATTR_VRC_CTA_INIT_COUNT
	.align		4
        /*00c4*/ 	.byte	0x02, 0x4a
	.zero		1
	.zero		1


	//----- nvinfo : EIATTR_EXIT_INSTR_OFFSETS
	.align		4
        /*00c8*/ 	.byte	0x04, 0x1c
        /*00ca*/ 	.short	(.L_31 - .L_30)


	//   ....[0]....
.L_30:
        /*00cc*/ 	.word	0x00000030


	//   ....[1]....
        /*00d0*/ 	.word	0x000006e0


	//----- nvinfo : EIATTR_CRS_STACK_SIZE
	.align		4
.L_31:
        /*00d4*/ 	.byte	0x04, 0x1e
        /*00d6*/ 	.short	(.L_33 - .L_32)
.L_32:
        /*00d8*/ 	.word	0x00000000


	//----- nvinfo : EIATTR_CBANK_PARAM_SIZE
	.align		4
.L_33:
        /*00dc*/ 	.byte	0x03, 0x19
        /*00de*/ 	.short	0x004c


	//----- nvinfo : EIATTR_PARAM_CBANK
	.align		4
        /*00e0*/ 	.byte	0x04, 0x0a
        /*00e2*/ 	.short	(.L_35 - .L_34)
	.align		4
.L_34:
        /*00e4*/ 	.word	index@(.nv.constant0._Z18compute_mandelbrotddddPhPiddiii)
        /*00e8*/ 	.short	0x0380
        /*00ea*/ 	.short	0x004c


	//----- nvinfo : EIATTR_SW_WAR
	.align		4
.L_35:
        /*00ec*/ 	.byte	0x04, 0x36
        /*00ee*/ 	.short	(.L_37 - .L_36)
.L_36:
        /*00f0*/ 	.word	0x00000008
.L_37:


//--------------------- .nv.callgraph             --------------------------
	.section	.nv.callgraph,"",@"SHT_CUDA_CALLGRAPH"
	.align	4
	.sectionentsize	8
	.align		4
        /*0000*/ 	.word	0x00000000
	.align		4
        /*0004*/ 	.word	0xffffffff
	.align		4
        /*0008*/ 	.word	0x00000000
	.align		4
        /*000c*/ 	.word	0xfffffffe
	.align		4
        /*0010*/ 	.word	0x00000000
	.align		4
        /*0014*/ 	.word	0xfffffffd
	.align		4
        /*0018*/ 	.word	0x00000000
	.align		4
        /*001c*/ 	.word	0xfffffffc


//--------------------- .text._Z18compute_mandelbrotddddPhPiddiii --------------------------
	.section	.text._Z18compute_mandelbrotddddPhPiddiii,"ax",@progbits
	.align	128
        .global         _Z18compute_mandelbrotddddPhPiddiii
        .type           _Z18compute_mandelbrotddddPhPiddiii,@function
        .size           _Z18compute_mandelbrotddddPhPiddiii,(.L_x_8 - _Z18compute_mandelbrotddddPhPiddiii)
        .other          _Z18compute_mandelbrotddddPhPiddiii,@"STO_CUDA_ENTRY STV_DEFAULT"
_Z18compute_mandelbrotddddPhPiddiii:
.text._Z18compute_mandelbrotddddPhPiddiii:
[----:B------:R-:W-:Y:S08]  /*0000*/  LDC R1, c[0x0][0x37c] ;  /* 0x0000df00ff017b82 */ /* 0x000ff00000000800 */
[----:B------:R-:W0:Y:S02]  /*0010*/  LDC R0, c[0x0][0x3c8] ;  /* 0x0000f200ff007b82 */ /* 0x000e240000000800 */
[----:B0-----:R-:W-:-:S13]  /*0020*/  ISETP.GE.AND P0, PT, R0, 0x1, PT ;  /* 0x000000010000780c */ /* 0x001fda0003f06270 */
[----:B------:R-:W-:Y:S05]  /*0030*/  @!P0 EXIT ;  /* 0x000000000000894d */ /* 0x000fea0003800000 */
[----:B------:R-:W0:Y:S01]  /*0040*/  S2R R8, SR_TID.X ;  /* 0x0000000000087919 */ /* 0x000e220000002100 */
[----:B------:R-:W1:Y:S01]  /*0050*/  LDC.64 R4, c[0x0][0x3b0] ;  /* 0x0000ec00ff047b82 */ /* 0x000e620000000a00 */
[----:B------:R-:W2:Y:S01]  /*0060*/  LDCU UR4, c[0x0][0x364] ;  /* 0x00006c80ff0477ac */ /* 0x000ea20008000800 */
[----:B------:R-:W0:Y:S01]  /*0070*/  S2R R9, SR_CTAID.X ;  /* 0x0000000000097919 */ /* 0x000e220000002500 */
[----:B------:R-:W0:Y:S01]  /*0080*/  LDCU UR5, c[0x0][0x360] ;  /* 0x00006c00ff0577ac */ /* 0x000e220008000800 */
[----:B------:R-:W2:Y:S01]  /*0090*/  S2R R0, SR_TID.Y ;  /* 0x0000000000007919 */ /* 0x000ea20000002200 */
[----:B------:R-:W3:Y:S01]  /*00a0*/  LDCU.64 UR6, c[0x0][0x358] ;  /* 0x00006b00ff0677ac */ /* 0x000ee20008000a00 */
[----:B------:R-:W2:Y:S01]  /*00b0*/  S2R R3, SR_CTAID.Y ;  /* 0x0000000000037919 */ /* 0x000ea20000002600 */
[C---:B-1----:R-:W-:Y:S02]  /*00c0*/  DMUL R6, R4.reuse, 0.5 ;  /* 0x3fe0000004067828 */ /* 0x042fe40000000000 */
[----:B------:R-:W-:Y:S01]  /*00d0*/  DMUL R4, R4, -0.5 ;  /* 0xbfe0000004047828 */ /* 0x000fe20000000000 */
[----:B0-----:R-:W-:-:S02]  /*00e0*/  IMAD R8, R9, UR5, R8 ;  /* 0x0000000509087c24 */ /* 0x001fc4000f8e0208 */
[----:B--2---:R-:W-:Y:S01]  /*00f0*/  IMAD R0, R3, UR4, R0 ;  /* 0x0000000403007c24 */ /* 0x004fe2000f8e0200 */
[----:B---3--:R-:W-:-:S07]  /*0100*/  UMOV UR4, URZ ;  /* 0x000000ff00047c82 */ /* 0x008fce0008000000 */
.L_x_6:
[----:B0-----:R-:W0:Y:S01]  /*0110*/  LDC R13, c[0x0][0x3c8] ;  /* 0x0000f200ff0d7b82 */ /* 0x001e220000000800 */
[----:B-1----:R-:W1:Y:S01]  /*0120*/  LDCU.64 UR8, c[0x0][0x3b0] ;  /* 0x00007600ff0877ac */ /* 0x002e620008000a00 */
[----:B------:R-:W-:-:S06]  /*0130*/  UMOV UR5, URZ ;  /* 0x000000ff00057c82 */ /* 0x000fcc0008000000 */
[----:B------:R-:W1:Y:S01]  /*0140*/  LDC.64 R10, c[0x0][0x390] ;  /* 0x0000e400ff0a7b82 */ /* 0x000e620000000a00 */
[----:B0-----:R-:W-:Y:S01]  /*0150*/  IMAD R9, R8, R13, UR4 ;  /* 0x0000000408097e24 */ /* 0x001fe2000f8e020d */
[----:B------:R-:W-:-:S03]  /*0160*/  UIADD3 UR4, UPT, UPT, UR4, 0x1, URZ ;  /* 0x0000000104047890 */ /* 0x000fc6000fffe0ff */
[----:B------:R-:W1:Y:S03]  /*0170*/  I2F.F64.U32 R2, R9 ;  /* 0x0000000900027312 */ /* 0x000e660000201800 */
[----:B------:R-:W-:Y:S01]  /*0180*/  ISETP.NE.AND P1, PT, R13, UR4, PT ;  /* 0x000000040d007c0c */ /* 0x000fe2000bf25270 */
[----:B-1----:R-:W-:-:S08]  /*0190*/  DFMA R2, R2, UR8, R10 ;  /* 0x0000000802027c2b */ /* 0x002fd0000800000a */
[C---:B------:R-:W-:Y:S02]  /*01a0*/  DSETP.GEU.AND P2, PT, R2.reuse, R6, PT ;  /* 0x000000060200722a */ /* 0x040fe40003f4e000 */
[----:B------:R-:W-:-:S04]  /*01b0*/  DSETP.GT.AND P0, PT, R2, R4, PT ;  /* 0x000000040200722a */ /* 0x000fc80003f04000 */
[----:B------:R-:W-:Y:S02]  /*01c0*/  FSEL R11, R2, RZ, P2 ;  /* 0x000000ff020b7208 */ /* 0x000fe40001000000 */
[----:B------:R-:W-:Y:S02]  /*01d0*/  FSEL R13, R3, RZ, P2 ;  /* 0x000000ff030d7208 */ /* 0x000fe40001000000 */
[----:B------:R-:W-:Y:S02]  /*01e0*/  FSEL R2, R11, R2, P0 ;  /* 0x000000020b027208 */ /* 0x000fe40000000000 */
[----:B------:R-:W-:-:S07]  /*01f0*/  FSEL R3, R13, R3, P0 ;  /* 0x000000030d037208 */ /* 0x000fce0000000000 */
.L_x_5:
[----:B01----:R-:W0:Y:S01]  /*0200*/  LDC R11, c[0x0][0x3c8] ;  /* 0x0000f200ff0b7b82 */ /* 0x003e220000000800 */
[----:B------:R-:W1:Y:S01]  /*0210*/  LDCU.64 UR8, c[0x0][0x3c0] ;  /* 0x00007800ff0877ac */ /* 0x000e620008000a00 */
[----:B------:R-:W-:Y:S01]  /*0220*/  BSSY.RECONVERGENT B0, `(.L_x_0) ;  /* 0x0000049000007945 */ /* 0x000fe20003800200 */
[----:B0-----:R-:W-:Y:S01]  /*0230*/  IMAD R10, R0, R11, UR5 ;  /* 0x00000005000a7e24 */ /* 0x001fe2000f8e020b */
[----:B------:R-:W-:-:S04]  /*0240*/  UIADD3 UR5, UPT, UPT, UR5, 0x1, URZ ;  /* 0x0000000105057890 */ /* 0x000fc8000fffe0ff */
[----:B-1----:R-:W-:Y:S02]  /*0250*/  ISETP.GE.U32.AND P0, PT, R10, UR8, PT ;  /* 0x000000080a007c0c */ /* 0x002fe4000bf06070 */
[----:B------:R-:W-:Y:S02]  /*0260*/  ISETP.NE.AND P2, PT, R11, UR5, PT ;  /* 0x000000050b007c0c */ /* 0x000fe4000bf45270 */
[----:B------:R-:W-:-:S13]  /*0270*/  ISETP.GE.U32.OR P0, PT, R9, UR9, P0 ;  /* 0x0000000909007c0c */ /* 0x000fda0008706470 */
[----:B------:R-:W-:Y:S05]  /*0280*/  @P0 BRA `(.L_x_1) ;  /* 0x0000000400080947 */ /* 0x000fea0003800000 */
[----:B------:R-:W0:Y:S01]  /*0290*/  LDC.64 R12, c[0x0][0x380] ;  /* 0x0000e000ff0c7b82 */ /* 0x000e220000000a00 */
[----:B------:R-:W0:Y:S01]  /*02a0*/  LDCU.64 UR10, c[0x0][0x3b8] ;  /* 0x00007700ff0a77ac */ /* 0x000e220008000a00 */
[----:B------:R-:W0:Y:S01]  /*02b0*/  I2F.F64.U32 R14, R10 ;  /* 0x0000000a000e7312 */ /* 0x000e220000201800 */
[----:B------:R-:W-:Y:S01]  /*02c0*/  BSSY.RECONVERGENT B1, `(.L_x_2) ;  /* 0x0000013000017945 */ /* 0x000fe20003800200 */
[----:B------:R-:W-:Y:S01]  /*02d0*/  IMAD.MOV.U32 R11, RZ, RZ, -0xc8 ;  /* 0xffffff38ff0b7424 */ /* 0x000fe200078e00ff */
[----:B------:R-:W-:Y:S02]  /*02e0*/  CS2R R18, SRZ ;  /* 0x0000000000127805 */ /* 0x000fe4000001ff00 */
[----:B------:R-:W-:Y:S02]  /*02f0*/  CS2R R20, SRZ ;  /* 0x0000000000147805 */ /* 0x000fe4000001ff00 */
[----:B------:R-:W-:Y:S01]  /*0300*/  CS2R R16, SRZ ;  /* 0x0000000000107805 */ /* 0x000fe2000001ff00 */
[----:B0-----:R-:W-:Y:S01]  /*0310*/  DFMA R14, R14, UR10, R12 ;  /* 0x0000000a0e0e7c2b */ /* 0x001fe2000800000c */
[----:B------:R-:W-:-:S10]  /*0320*/  CS2R R12, SRZ ;  /* 0x00000000000c7805 */ /* 0x000fd4000001ff00 */
.L_x_3:
[----:B------:R-:W-:Y:S01]  /*0330*/  DADD R20, R20, -R18 ;  /* 0x0000000014147229 */ /* 0x000fe20000000812 */
[C---:B------:R-:W-:Y:S01]  /*0340*/  VIADD R24, R11.reuse, 0xc8 ;  /* 0x000000c80b187836 */ /* 0x040fe20000000000 */
[----:B------:R-:W-:Y:S01]  /*0350*/  DADD R18, R16, R16 ;  /* 0x0000000010127229 */ /* 0x000fe20000000010 */
[----:B------:R-:W-:-:S03]  /*0360*/  VIADD R11, R11, 0x1 ;  /* 0x000000010b0b7836 */ /* 0x000fc60000000000 */
[----:B------:R-:W-:Y:S02]  /*0370*/  ISETP.GE.U32.AND P0, PT, R24, 0xc7, PT ;  /* 0x000000c71800780c */ /* 0x000fe40003f06070 */
[----:B------:R-:W-:Y:S02]  /*0380*/  DADD R16, R14, R20 ;  /* 0x000000000e107229 */ /* 0x000fe40000000014 */
[----:B------:R-:W-:-:S06]  /*0390*/  DFMA R12, R18, R12, R2 ;  /* 0x0000000c120c722b */ /* 0x000fcc0000000002 */
[----:B------:R-:W-:Y:S02]  /*03a0*/  DMUL R20, R16, R16 ;  /* 0x0000001010147228 */ /* 0x000fe40000000000 */
[----:B------:R-:W-:-:S08]  /*03b0*/  DMUL R18, R12, R12 ;  /* 0x0000000c0c127228 */ /* 0x000fd00000000000 */
[----:B------:R-:W-:-:S08]  /*03c0*/  DADD R22, R20, R18 ;  /* 0x0000000014167229 */ /* 0x000fd00000000012 */
[----:B------:R-:W-:-:S14]  /*03d0*/  DSETP.LT.AND P3, PT, R22, 4, PT ;  /* 0x401000001600742a */ /* 0x000fdc0003f61000 */
[----:B------:R-:W-:Y:S05]  /*03e0*/  @!P0 BRA P3, `(.L_x_3) ;  /* 0xfffffffc00d08947 */ /* 0x000fea000183ffff */
[----:B------:R-:W-:Y:S05]  /*03f0*/  BSYNC.RECONVERGENT B1 ;  /* 0x0000000000017941 */ /* 0x000fea0003800200 */
.L_x_2:
[----:B------:R-:W-:-:S05]  /*0400*/  VIADD R11, R11, 0xc8 ;  /* 0x000000c80b0b7836 */ /* 0x000fca0000000000 */
[----:B------:R-:W-:-:S13]  /*0410*/  ISETP.NE.AND P0, PT, R11, 0xc8, PT ;  /* 0x000000c80b00780c */ /* 0x000fda0003f05270 */
[----:B------:R-:W-:Y:S05]  /*0420*/  @P0 BRA `(.L_x_4) ;  /* 0x00000000004c0947 */ /* 0x000fea0003800000 */
[----:B------:R-:W0:Y:S01]  /*0430*/  LDC.64 R12, c[0x0][0x3a8] ;  /* 0x0000ea00ff0c7b82 */ /* 0x000e220000000a00 */
[----:B------:R-:W1:Y:S01]  /*0440*/  LDCU.64 UR10, c[0x0][0x3a0] ;  /* 0x00007400ff0a77ac */ /* 0x000e620008000a00 */
[----:B0-----:R-:W2:Y:S01]  /*0450*/  LDG.E R19, desc[UR6][R12.64+0xc0] ;  /* 0x0000c0060c137981 */ /* 0x001ea2000c1e1900 */
[----:B------:R-:W-:-:S04]  /*0460*/  IMAD R10, R9, UR9, R10 ;  /* 0x00000009090a7c24 */ /* 0x000fc8000f8e020a */
[----:B------:R-:W-:-:S05]  /*0470*/  IMAD R16, R10, 0x3, RZ ;  /* 0x000000030a107824 */ /* 0x000fca00078e02ff */
[----:B-1----:R-:W-:-:S05]  /*0480*/  IADD3 R10, P0, PT, R16, UR10, RZ ;  /* 0x0000000a100a7c10 */ /* 0x002fca000ff1e0ff */
[----:B------:R-:W-:-:S05]  /*0490*/  IMAD.X R11, RZ, RZ, UR11, P0 ;  /* 0x0000000bff0b7e24 */ /* 0x000fca00080e06ff */
[----:B--2---:R0:W-:Y:S04]  /*04a0*/  STG.E.U8 desc[UR6][R10.64], R19 ;  /* 0x000000130a007986 */ /* 0x0041e8000c101106 */
[----:B------:R-:W2:Y:S01]  /*04b0*/  LDG.E R21, desc[UR6][R12.64+0xc4] ;  /* 0x0000c4060c157981 */ /* 0x000ea2000c1e1900 */
[----:B------:R-:W-:-:S05]  /*04c0*/  VIADD R14, R16, 0x1 ;  /* 0x00000001100e7836 */ /* 0x000fca0000000000 */
[----:B------:R-:W-:-:S05]  /*04d0*/  IADD3 R14, P0, PT, R14, UR10, RZ ;  /* 0x0000000a0e0e7c10 */ /* 0x000fca000ff1e0ff */
[----:B------:R-:W-:Y:S01]  /*04e0*/  IMAD.X R15, RZ, RZ, UR11, P0 ;  /* 0x0000000bff0f7e24 */ /* 0x000fe200080e06ff */
[----:B------:R-:W-:-:S04]  /*04f0*/  IADD3 R16, PT, PT, R16, 0x2, RZ ;  /* 0x0000000210107810 */ /* 0x000fc80007ffe0ff */
[----:B--2---:R0:W-:Y:S04]  /*0500*/  STG.E.U8 desc[UR6][R14.64], R21 ;  /* 0x000000150e007986 */ /* 0x0041e8000c101106 */
[----:B------:R-:W2:Y:S01]  /*0510*/  LDG.E R23, desc[UR6][R12.64+0xc8] ;  /* 0x0000c8060c177981 */ /* 0x000ea2000c1e1900 */
[----:B------:R-:W-:-:S05]  /*0520*/  IADD3 R16, P0, PT, R16, UR10, RZ ;  /* 0x0000000a10107c10 */ /* 0x000fca000ff1e0ff */
[----:B------:R-:W-:-:S05]  /*0530*/  IMAD.X R17, RZ, RZ, UR11, P0 ;  /* 0x0000000bff117e24 */ /* 0x000fca00080e06ff */
[----:B--2---:R0:W-:Y:S01]  /*0540*/  STG.E.U8 desc[UR6][R16.64], R23 ;  /* 0x0000001710007986 */ /* 0x0041e2000c101106 */
[----:B------:R-:W-:Y:S05]  /*0550*/  BRA `(.L_x_1) ;  /* 0x0000000000547947 */ /* 0x000fea0003800000 */
.L_x_4:
[----:B------:R-:W0:Y:S01]  /*0560*/  LDC.64 R12, c[0x0][0x3a8] ;  /* 0x0000ea00ff0c7b82 */ /* 0x000e220000000a00 */
[----:B------:R-:W-:Y:S01]  /*0570*/  LOP3.LUT R11, R11, 0xf, RZ, 0xc0, !PT ;  /* 0x0000000f0b0b7812 */ /* 0x000fe200078ec0ff */
[----:B------:R-:W1:Y:S04]  /*0580*/  LDCU.64 UR10, c[0x0][0x3a0] ;  /* 0x00007400ff0a77ac */ /* 0x000e680008000a00 */
[----:B------:R-:W-:-:S04]  /*0590*/  IMAD R11, R11, 0x3, RZ ;  /* 0x000000030b0b7824 */ /* 0x000fc800078e02ff */
[----:B0-----:R-:W-:-:S05]  /*05a0*/  IMAD.WIDE.U32 R12, R11, 0x4, R12 ;  /* 0x000000040b0c7825 */ /* 0x001fca00078e000c */
[----:B------:R-:W2:Y:S01]  /*05b0*/  LDG.E R19, desc[UR6][R12.64] ;  /* 0x000000060c137981 */ /* 0x000ea2000c1e1900 */
[----:B------:R-:W-:-:S04]  /*05c0*/  IMAD R10, R9, UR9, R10 ;  /* 0x00000009090a7c24 */ /* 0x000fc8000f8e020a */
[----:B------:R-:W-:-:S05]  /*05d0*/  IMAD R16, R10, 0x3, RZ ;  /* 0x000000030a107824 */ /* 0x000fca00078e02ff */
[----:B-1----:R-:W-:-:S05]  /*05e0*/  IADD3 R10, P0, PT, R16, UR10, RZ ;  /* 0x0000000a100a7c10 */ /* 0x002fca000ff1e0ff */
[----:B------:R-:W-:-:S05]  /*05f0*/  IMAD.X R11, RZ, RZ, UR11, P0 ;  /* 0x0000000bff0b7e24 */ /* 0x000fca00080e06ff */
[----:B--2---:R1:W-:Y:S04]  /*0600*/  STG.E.U8 desc[UR6][R10.64], R19 ;  /* 0x000000130a007986 */ /* 0x0043e8000c101106 */
[----:B------:R-:W2:Y:S01]  /*0610*/  LDG.E R21, desc[UR6][R12.64+0x4] ;  /* 0x000004060c157981 */ /* 0x000ea2000c1e1900 */
[----:B------:R-:W-:-:S05]  /*0620*/  VIADD R14, R16, 0x1 ;  /* 0x00000001100e7836 */ /* 0x000fca0000000000 */
[----:B------:R-:W-:-:S04]  /*0630*/  IADD3 R14, P0, PT, R14, UR10, RZ ;  /* 0x0000000a0e0e7c10 */ /* 0x000fc8000ff1e0ff */
[----:B------:R-:W-:Y:S01]  /*0640*/  IADD3.X R15, PT, PT, RZ, UR11, RZ, P0, !PT ;  /* 0x0000000bff0f7c10 */ /* 0x000fe200087fe4ff */
[----:B------:R-:W-:-:S04]  /*0650*/  VIADD R16, R16, 0x2 ;  /* 0x0000000210107836 */ /* 0x000fc80000000000 */
[----:B--2---:R1:W-:Y:S04]  /*0660*/  STG.E.U8 desc[UR6][R14.64], R21 ;  /* 0x000000150e007986 */ /* 0x0043e8000c101106 */
[----:B------:R-:W2:Y:S01]  /*0670*/  LDG.E R23, desc[UR6][R12.64+0x8] ;  /* 0x000008060c177981 */ /* 0x000ea2000c1e1900 */
[----:B------:R-:W-:-:S05]  /*0680*/  IADD3 R16, P0, PT, R16, UR10, RZ ;  /* 0x0000000a10107c10 */ /* 0x000fca000ff1e0ff */
[----:B------:R-:W-:-:S05]  /*0690*/  IMAD.X R17, RZ, RZ, UR11, P0 ;  /* 0x0000000bff117e24 */ /* 0x000fca00080e06ff */
[----:B--2---:R1:W-:Y:S03]  /*06a0*/  STG.E.U8 desc[UR6][R16.64], R23 ;  /* 0x0000001710007986 */ /* 0x0043e6000c101106 */
.L_x_1:
[----:B------:R-:W-:Y:S05]  /*06b0*/  BSYNC.RECONVERGENT B0 ;  /* 0x0000000000007941 */ /* 0x000fea0003800200 */
.L_x_0:
[----:B------:R-:W-:Y:S05]  /*06c0*/  @P2 BRA `(.L_x_5) ;  /* 0xfffffff800cc2947 */ /* 0x000fea000383ffff */
[----:B------:R-:W-:Y:S05]  /*06d0*/  @P1 BRA `(.L_x_6) ;  /* 0xfffffff8008c1947 */ /* 0x000fea000383ffff */
[----:B------:R-:W-:Y:S05]  /*06e0*/  EXIT ;  /* 0x000000000000794d */ /* 0x000fea0003800000 */
.L_x_7:
[----:B------:R-:W-:-:S00]  /*06f0*/  BRA `(.L_x_7) ;  /* 0xfffffffc00fc7947 */ /* 0x000fc0000383ffff */
[----:B------:R-:W-:-:S00]  /*0700*/  NOP ;  /* 0x0000000000007918 */ /* 0x000fc00000000000 */
[----:B------:R-:W-:-:S00]  /*0710*/  NOP ;  /* 0x0000000000007918 */ /* 0x000fc00000000000 */
[----:B------:R-:W-:-:S00]  /*0720*/  NOP ;  /* 0x0000000000007918 */ /* 0x000fc00000000000 */
[----:B------:R-:W-:-:S00]  /*0730*/  NOP ;  /* 0x0000000000007918 */ /* 0x000fc00000000000 */
[----:B------:R-:W-:-:S00]  /*0740*/  NOP ;  /* 0x0000000000007918 */ /* 0x000fc00000000000 */
[----:B------:R-:W-:-:S00]  /*0750*/  NOP ;  /* 0x0000000000007918 */ /* 0x000fc00000000000 */
[----:B------:R-:W-:-:S00]  /*0760*/  NOP ;  /* 0x0000000000007918 */ /* 0x000fc00000000000 */
[----:B------:R-:W-:-:S00]  /*0770*/  NOP ;  /* 0x0000000000007918 */ /* 0x000fc00000000000 */
.L_x_8:


//--------------------- .nv.shared.reserved.0     --------------------------
	.section	.nv.shared.reserved.0,"aw",@nobits
	.weak		__nv_reservedSMEM_offset_0_alias
	.size		__nv_reservedSMEM_offset_0_alias, 0, 64
	.other		__nv_reservedSMEM_offset_0_alias,@"STO_CUDA_RESERVED_SHARED STV_DEFAULT"
__nv_reservedSMEM_offset_0_alias:
	.zero		0
	.zero		64


//--------------------- .nv.constant0._Z18compute_mandelbrotddddPhPiddiii --------------------------
	.section	.nv.constant0._Z18compute_mandelbrotddddPhPiddiii,"a",@progbits
	.sectionflags	@""
	.align	4
.nv.constant0._Z18compute_mandelbrotddddPhPiddiii:
	.zero		972


//--------------------- SYMBOLS --------------------------

	.type		.nv.reservedSmem.offset0,@object
	.size		.nv.reservedSmem.offset0,0x4
